	.headerflags	@"EF_CUDA_TEXMODE_UNIFIED EF_CUDA_64BIT_ADDRESS EF_CUDA_ACCELERATORS EF_CUDA_SM90 EF_CUDA_VIRTUAL_SM(EF_CUDA_SM90)"
	.elftype	@"ET_EXEC"


//--------------------- .nv.info                  --------------------------
	.section	.nv.info,"",@"SHT_CUDA_INFO"
	.align	4


	//----- nvinfo : EIATTR_REGCOUNT
	.align		4
        /*0000*/ 	.byte	0x04, 0x2f
        /*0002*/ 	.short	(.L_3 - .L_2)
	.align		4
.L_2:
        /*0004*/ 	.word	index@(triton_poi_fused__native_batch_norm_legit_no_training_convolution_relu_12)
        /*0008*/ 	.word	0x0000001b


	//----- nvinfo : EIATTR_MIN_STACK_SIZE
	.align		4
.L_3:
        /*000c*/ 	.byte	0x04, 0x12
        /*000e*/ 	.short	(.L_5 - .L_4)
	.align		4
.L_4:
        /*0010*/ 	.word	index@(triton_poi_fused__native_batch_norm_legit_no_training_convolution_relu_12)
        /*0014*/ 	.word	0x00000000


	//----- nvinfo : EIATTR_FRAME_SIZE
	.align		4
.L_5:
        /*0018*/ 	.byte	0x04, 0x11
        /*001a*/ 	.short	(.L_7 - .L_6)
	.align		4
.L_6:
        /*001c*/ 	.word	index@(triton_poi_fused__native_batch_norm_legit_no_training_convolution_relu_12)
        /*0020*/ 	.word	0x00000000


	//----- nvinfo : EIATTR_MIN_STACK_SIZE
	.align		4
.L_7:
        /*0024*/ 	.byte	0x04, 0x12
        /*0026*/ 	.short	(.L_9 - .L_8)
	.align		4
.L_8:
        /*0028*/ 	.word	index@(triton_poi_fused__native_batch_norm_legit_no_training_convolution_relu_12)
        /*002c*/ 	.word	0x00000000
.L_9:


//--------------------- .nv.info.triton_poi_fused__native_batch_norm_legit_no_training_convolution_relu_12 --------------------------
	.section	.nv.info.triton_poi_fused__native_batch_norm_legit_no_training_convolution_relu_12,"",@"SHT_CUDA_INFO"
	.sectionflags	@""
	.align	4


	//----- nvinfo : EIATTR_CUDA_API_VERSION
	.align		4
        /*0000*/ 	.byte	0x04, 0x37
        /*0002*/ 	.short	(.L_11 - .L_10)
.L_10:
        /*0004*/ 	.word	0x0000007c


	//----- nvinfo : EIATTR_KPARAM_INFO
	.align		4
.L_11:
        /*0008*/ 	.byte	0x04, 0x17
        /*000a*/ 	.short	(.L_13 - .L_12)
.L_12:
        /*000c*/ 	.word	0x00000000
        /*0010*/ 	.short	0x0008
        /*0012*/ 	.short	0x003c
        /*0014*/ 	.byte	0x00, 0xf0, 0x11, 0x00


	//----- nvinfo : EIATTR_KPARAM_INFO
	.align		4
.L_13:
        /*0018*/ 	.byte	0x04, 0x17
        /*001a*/ 	.short	(.L_15 - .L_14)
.L_14:
        /*001c*/ 	.word	0x00000000
        /*0020*/ 	.short	0x0007
        /*0022*/ 	.short	0x0038
        /*0024*/ 	.byte	0x00, 0xf0, 0x11, 0x00


	//----- nvinfo : EIATTR_KPARAM_INFO
	.align		4
.L_15:
        /*0028*/ 	.byte	0x04, 0x17
        /*002a*/ 	.short	(.L_17 - .L_16)
.L_16:
        /*002c*/ 	.word	0x00000000
        /*0030*/ 	.short	0x0006
        /*0032*/ 	.short	0x0030
        /*0034*/ 	.byte	0x00, 0xf4, 0x21, 0x00


	//----- nvinfo : EIATTR_KPARAM_INFO
	.align		4
.L_17:
        /*0038*/ 	.byte	0x04, 0x17
        /*003a*/ 	.short	(.L_19 - .L_18)
.L_18:
        /*003c*/ 	.word	0x00000000
        /*0040*/ 	.short	0x0005
        /*0042*/ 	.short	0x0028
        /*0044*/ 	.byte	0x00, 0xf4, 0x21, 0x00


	//----- nvinfo : EIATTR_KPARAM_INFO
	.align		4
.L_19:
        /*0048*/ 	.byte	0x04, 0x17
        /*004a*/ 	.short	(.L_21 - .L_20)
.L_20:
        /*004c*/ 	.word	0x00000000
        /*0050*/ 	.short	0x0004
        /*0052*/ 	.short	0x0020
        /*0054*/ 	.byte	0x00, 0xf4, 0x21, 0x00


	//----- nvinfo : EIATTR_KPARAM_INFO
	.align		4
.L_21:
        /*0058*/ 	.byte	0x04, 0x17
        /*005a*/ 	.short	(.L_23 - .L_22)
.L_22:
        /*005c*/ 	.word	0x00000000
        /*0060*/ 	.short	0x0003
        /*0062*/ 	.short	0x0018
        /*0064*/ 	.byte	0x00, 0xf4, 0x21, 0x00


	//----- nvinfo : EIATTR_KPARAM_INFO
	.align		4
.L_23:
        /*0068*/ 	.byte	0x04, 0x17
        /*006a*/ 	.short	(.L_25 - .L_24)
.L_24:
        /*006c*/ 	.word	0x00000000
        /*0070*/ 	.short	0x0002
        /*0072*/ 	.short	0x0010
        /*0074*/ 	.byte	0x00, 0xf4, 0x21, 0x00


	//----- nvinfo : EIATTR_KPARAM_INFO
	.align		4
.L_25:
        /*0078*/ 	.byte	0x04, 0x17
        /*007a*/ 	.short	(.L_27 - .L_26)
.L_26:
        /*007c*/ 	.word	0x00000000
        /*0080*/ 	.short	0x0001
        /*0082*/ 	.short	0x0008
        /*0084*/ 	.byte	0x00, 0xf4, 0x21, 0x00


	//----- nvinfo : EIATTR_KPARAM_INFO
	.align		4
.L_27:
        /*0088*/ 	.byte	0x04, 0x17
        /*008a*/ 	.short	(.L_29 - .L_28)
.L_28:
        /*008c*/ 	.word	0x00000000
        /*0090*/ 	.short	0x0000
        /*0092*/ 	.short	0x0000
        /*0094*/ 	.byte	0x00, 0xf4, 0x21, 0x00


	//----- nvinfo : EIATTR_SPARSE_MMA_MASK
	.align		4
.L_29:
        /*0098*/ 	.byte	0x03, 0x50
        /*009a*/ 	.short	0x0000


	//----- nvinfo : EIATTR_MAXREG_COUNT
	.align		4
        /*009c*/ 	.byte	0x03, 0x1b
        /*009e*/ 	.short	0x00ff


	//----- nvinfo : EIATTR_EXIT_INSTR_OFFSETS
	.align		4
        /*00a0*/ 	.byte	0x04, 0x1c
        /*00a2*/ 	.short	(.L_31 - .L_30)


	//   ....[0]....
.L_30:
        /*00a4*/ 	.word	0x00000610


	//   ....[1]....
        /*00a8*/ 	.word	0x00000630


	//----- nvinfo : EIATTR_REQNTID
	.align		4
.L_31:
        /*00ac*/ 	.byte	0x04, 0x10
        /*00ae*/ 	.short	(.L_33 - .L_32)
.L_32:
        /*00b0*/ 	.word	0x00000080
        /*00b4*/ 	.word	0x00000001
        /*00b8*/ 	.word	0x00000001


	//----- nvinfo : EIATTR_CBANK_PARAM_SIZE
	.align		4
.L_33:
        /*00bc*/ 	.byte	0x03, 0x19
        /*00be*/ 	.short	0x0040


	//----- nvinfo : EIATTR_PARAM_CBANK
	.align		4
        /*00c0*/ 	.byte	0x04, 0x0a
        /*00c2*/ 	.short	(.L_35 - .L_34)
	.align		4
.L_34:
        /*00c4*/ 	.word	index@(.nv.constant0.triton_poi_fused__native_batch_norm_legit_no_training_convolution_relu_12)
        /*00c8*/ 	.short	0x0210
        /*00ca*/ 	.short	0x0040


	//----- nvinfo : EIATTR_SW_WAR
	.align		4
.L_35:
        /*00cc*/ 	.byte	0x04, 0x36
        /*00ce*/ 	.short	(.L_37 - .L_36)
.L_36:
        /*00d0*/ 	.word	0x00000008
.L_37:


//--------------------- .nv.callgraph             --------------------------
	.section	.nv.callgraph,"",@"SHT_CUDA_CALLGRAPH"
	.align	4
	.sectionentsize	8
	.align		4
        /*0000*/ 	.word	0x00000000
	.align		4
        /*0004*/ 	.word	0xffffffff
	.align		4
        /*0008*/ 	.word	0x00000000
	.align		4
        /*000c*/ 	.word	0xfffffffe
	.align		4
        /*0010*/ 	.word	0x00000000
	.align		4
        /*0014*/ 	.word	0xfffffffd
	.align		4
        /*0018*/ 	.word	0x00000000
	.align		4
        /*001c*/ 	.word	0xfffffffc


//--------------------- .nv.constant4             --------------------------
	.section	.nv.constant4,"a",@progbits
	.align	8
	.align		8
.nv.constant4:
        /*0000*/ 	.dword	_$_str
	.align		8
        /*0008*/ 	.dword	_$_str_$_2


//--------------------- .text.triton_poi_fused__native_batch_norm_legit_no_training_convolution_relu_12 --------------------------
	.section	.text.triton_poi_fused__native_batch_norm_legit_no_training_convolution_relu_12,"ax",@progbits
	.sectionflags	@"SHF_BARRIERS=1"
	.align	128
        .global         triton_poi_fused__native_batch_norm_legit_no_training_convolution_relu_12
        .type           triton_poi_fused__native_batch_norm_legit_no_training_convolution_relu_12,@function
        .size           triton_poi_fused__native_batch_norm_legit_no_training_convolution_relu_12,(.L_x_1 - triton_poi_fused__native_batch_norm_legit_no_training_convolution_relu_12)
        .other          triton_poi_fused__native_batch_norm_legit_no_training_convolution_relu_12,@"STO_CUDA_ENTRY STV_DEFAULT"
triton_poi_fused__native_batch_norm_legit_no_training_convolution_relu_12:
.text.triton_poi_fused__native_batch_norm_legit_no_training_convolution_relu_12:
[----:B------:R-:W0:Y:S01]  /*0000*/  LDC R1, c[0x0][0x28] ;  /* 0x00000a00ff017b82 */ /* 0x000e220000000800 */
[----:B------:R-:W1:Y:S07]  /*0010*/  S2R R0, SR_TID.X ;  /* 0x0000000000007919 */ /* 0x000e6e0000002100 */
[----:B------:R-:W2:Y:S01]  /*0020*/  LDC.64 R6, c[0x0][0x220] ;  /* 0x00008800ff067b82 */ /* 0x000ea20000000a00 */
[----:B------:R-:W-:Y:S01]  /*0030*/  ULDC.64 UR6, c[0x0][0x208] ;  /* 0x0000820000067ab9 */ /* 0x000fe20000000a00 */
[----:B------:R-:W3:Y:S01]  /*0040*/  S2R R17, SR_CTAID.Y ;  /* 0x0000000000117919 */ /* 0x000ee20000002600 */
[----:B------:R-:W4:Y:S05]  /*0050*/  S2R R15, SR_CTAID.X ;  /* 0x00000000000f7919 */ /* 0x000f2a0000002500 */
[----:B------:R-:W5:Y:S08]  /*0060*/  LDC.64 R10, c[0x0][0x218] ;  /* 0x00008600ff0a7b82 */ /* 0x000f700000000a00 */
[----:B------:R-:W4:Y:S08]  /*0070*/  LDC.64 R18, c[0x0][0x210] ;  /* 0x00008400ff127b82 */ /* 0x000f300000000a00 */
[----:B------:R-:W5:Y:S01]  /*0080*/  LDC.64 R12, c[0x0][0x228] ;  /* 0x00008a00ff0c7b82 */ /* 0x000f620000000a00 */
[----:B-1----:R-:W-:-:S07]  /*0090*/  IMAD.SHL.U32 R14, R0, 0x2, RZ ;  /* 0x00000002000e7824 */ /* 0x002fce00078e00ff */
[----:B------:R-:W1:Y:S01]  /*00a0*/  LDC.64 R4, c[0x0][0x230] ;  /* 0x00008c00ff047b82 */ /* 0x000e620000000a00 */
[----:B------:R-:W-:-:S04]  /*00b0*/  LOP3.LUT R14, R14, 0xfe, RZ, 0xc0, !PT ;  /* 0x000000fe0e0e7812 */ /* 0x000fc800078ec0ff */
[----:B---3--:R-:W-:-:S04]  /*00c0*/  PRMT R8, R14, 0x6540, R17 ;  /* 0x000065400e087816 */ /* 0x008fc80000000011 */
[----:B------:R-:W-:Y:S02]  /*00d0*/  SHF.R.S32.HI R3, RZ, 0x1f, R8 ;  /* 0x0000001fff037819 */ /* 0x000fe40000011408 */
[----:B------:R-:W-:Y:S02]  /*00e0*/  ISETP.GE.AND P2, PT, R8, 0x200, PT ;  /* 0x000002000800780c */ /* 0x000fe40003f46270 */
[----:B------:R-:W-:Y:S02]  /*00f0*/  LEA.HI R9, R3, R8, RZ, 0x7 ;  /* 0x0000000803097211 */ /* 0x000fe400078f38ff */
[----:B------:R-:W-:Y:S02]  /*0100*/  CS2R R2, SRZ ;  /* 0x0000000000027805 */ /* 0x000fe4000001ff00 */
[----:B------:R-:W-:-:S05]  /*0110*/  LOP3.LUT R21, R9, 0xffffff80, RZ, 0xc0, !PT ;  /* 0xffffff8009157812 */ /* 0x000fca00078ec0ff */
[----:B------:R-:W-:-:S04]  /*0120*/  IMAD.IADD R21, R8, 0x1, -R21 ;  /* 0x0000000108157824 */ /* 0x000fc800078e0a15 */
[----:B--2---:R-:W-:-:S05]  /*0130*/  IMAD.WIDE R6, R21, 0x4, R6 ;  /* 0x0000000415067825 */ /* 0x004fca00078e0206 */
[----:B------:R2:W3:Y:S01]  /*0140*/  @!P2 LDG.E.EL.64 R2, desc[UR6][R6.64] ;  /* 0x000000060602a981 */ /* 0x0004e2000c2e1b00 */
[----:B------:R-:W-:Y:S01]  /*0150*/  IMAD.SHL.U32 R9, R9, 0x10, RZ ;  /* 0x0000001009097824 */ /* 0x000fe200078e00ff */
[C---:B----4-:R-:W-:Y:S01]  /*0160*/  ISETP.GE.AND P0, PT, R15.reuse, 0x10, PT ;  /* 0x000000100f00780c */ /* 0x050fe20003f06270 */
[----:B------:R-:W-:Y:S02]  /*0170*/  IMAD R16, R15, 0x80, R21 ;  /* 0x000000800f107824 */ /* 0x000fe400078e0215 */
[----:B-----5:R-:W-:Y:S01]  /*0180*/  IMAD.WIDE R10, R21, 0x4, R10 ;  /* 0x00000004150a7825 */ /* 0x020fe200078e020a */
[----:B------:R-:W-:Y:S02]  /*0190*/  LOP3.LUT R9, R9, 0xfffff800, RZ, 0xc0, !PT ;  /* 0xfffff80009097812 */ /* 0x000fe400078ec0ff */
[----:B------:R-:W-:Y:S01]  /*01a0*/  ISETP.LT.AND P1, PT, R8, 0x200, !P0 ;  /* 0x000002000800780c */ /* 0x000fe20004721270 */
[----:B0-----:R-:W-:Y:S01]  /*01b0*/  IMAD.WIDE R12, R21, 0x4, R12 ;  /* 0x00000004150c7825 */ /* 0x001fe200078e020c */
[----:B--2---:R-:W-:-:S03]  /*01c0*/  CS2R R6, SRZ ;  /* 0x0000000000067805 */ /* 0x004fc6000001ff00 */
[----:B------:R-:W-:Y:S01]  /*01d0*/  IMAD.IADD R16, R16, 0x1, R9 ;  /* 0x0000000110107824 */ /* 0x000fe200078e0209 */
[----:B------:R-:W-:Y:S01]  /*01e0*/  CS2R R8, SRZ ;  /* 0x0000000000087805 */ /* 0x000fe2000001ff00 */
[----:B-1----:R-:W-:Y:S01]  /*01f0*/  IMAD.WIDE R22, R21, 0x4, R4 ;  /* 0x0000000415167825 */ /* 0x002fe200078e0204 */
[----:B------:R0:W2:Y:S03]  /*0200*/  @!P2 LDG.E.EL.64 R6, desc[UR6][R10.64] ;  /* 0x000000060a06a981 */ /* 0x0000a6000c2e1b00 */
[----:B------:R-:W-:Y:S01]  /*0210*/  IMAD.WIDE R18, R16, 0x4, R18 ;  /* 0x0000000410127825 */ /* 0x000fe200078e0212 */
[----:B------:R-:W-:Y:S02]  /*0220*/  CS2R R4, SRZ ;  /* 0x0000000000047805 */ /* 0x000fe4000001ff00 */
[----:B------:R-:W-:Y:S02]  /*0230*/  CS2R R20, SRZ ;  /* 0x0000000000147805 */ /* 0x000fe4000001ff00 */
[----:B------:R-:W2:Y:S04]  /*0240*/  @P1 LDG.E.EL.64 R8, desc[UR6][R18.64] ;  /* 0x0000000612081981 */ /* 0x000ea8000c2e1b00 */
[----:B------:R-:W4:Y:S04]  /*0250*/  @!P2 LDG.E.EL.64 R4, desc[UR6][R12.64] ;  /* 0x000000060c04a981 */ /* 0x000f28000c2e1b00 */
[----:B------:R-:W4:Y:S01]  /*0260*/  @!P2 LDG.E.EL.64 R20, desc[UR6][R22.64] ;  /* 0x000000061614a981 */ /* 0x000f22000c2e1b00 */
[----:B0-----:R-:W-:Y:S01]  /*0270*/  IMAD.MOV.U32 R11, RZ, RZ, 0x3e800000 ;  /* 0x3e800000ff0b7424 */ /* 0x001fe200078e00ff */
[----:B------:R-:W0:Y:S01]  /*0280*/  S2UR UR5, SR_CgaCtaId ;  /* 0x00000000000579c3 */ /* 0x000e220000008800 */
[----:B------:R-:W-:-:S02]  /*0290*/  UMOV UR4, 0x400 ;  /* 0x0000040000047882 */ /* 0x000fc40000000000 */
[----:B0-----:R-:W-:-:S06]  /*02a0*/  UPRMT UR4, UR5, 0x654, UR4 ;  /* 0x0000065405047896 */ /* 0x001fcc0008000004 */
[----:B------:R-:W-:Y:S01]  /*02b0*/  LEA R14, R14, UR4, 0x3 ;  /* 0x000000040e0e7c11 */ /* 0x000fe2000f8e18ff */
[----:B---3--:R-:W-:Y:S01]  /*02c0*/  FADD R2, R2, 9.9999997473787516356e-06 ;  /* 0x3727c5ac02027421 */ /* 0x008fe20000000000 */
[----:B------:R-:W-:-:S03]  /*02d0*/  FADD R3, R3, 9.9999997473787516356e-06 ;  /* 0x3727c5ac03037421 */ /* 0x000fc60000000000 */
[----:B------:R-:W0:Y:S08]  /*02e0*/  MUFU.SQRT R24, R2 ;  /* 0x0000000200187308 */ /* 0x000e300000002000 */
[----:B------:R-:W1:Y:S01]  /*02f0*/  MUFU.SQRT R10, R3 ;  /* 0x00000003000a7308 */ /* 0x000e620000002000 */
[C---:B0-----:R-:W-:Y:S02]  /*0300*/  FSETP.GT.AND P2, PT, R24.reuse, 8.50705917302346158658e+37, PT ;  /* 0x7e8000001800780b */ /* 0x041fe40003f44000 */
[----:B------:R-:W-:-:S02]  /*0310*/  FSETP.GEU.AND P4, PT, R24, 1.175494350822287508e-38, PT ;  /* 0x008000001800780b */ /* 0x000fc40003f8e000 */
[C---:B-1----:R-:W-:Y:S02]  /*0320*/  FSETP.GT.AND P3, PT, R10.reuse, 8.50705917302346158658e+37, PT ;  /* 0x7e8000000a00780b */ /* 0x042fe40003f64000 */
[----:B------:R-:W-:-:S07]  /*0330*/  FSETP.GEU.AND P5, PT, R10, 1.175494350822287508e-38, PT ;  /* 0x008000000a00780b */ /* 0x000fce0003fae000 */
[----:B------:R-:W-:-:S04]  /*0340*/  @P2 FMUL R24, R24, 0.25 ;  /* 0x3e80000018182820 */ /* 0x000fc80000400000 */
[----:B------:R-:W-:Y:S01]  /*0350*/  @!P4 FMUL R24, R24, 16777216 ;  /* 0x4b8000001818c820 */ /* 0x000fe20000400000 */
[----:B------:R-:W-:-:S04]  /*0360*/  @P3 FMUL R10, R10, 0.25 ;  /* 0x3e8000000a0a3820 */ /* 0x000fc80000400000 */
[----:B------:R-:W-:Y:S01]  /*0370*/  @!P5 FMUL R10, R10, 16777216 ;  /* 0x4b8000000a0ad820 */ /* 0x000fe20000400000 */
[----:B------:R-:W0:Y:S01]  /*0380*/  MUFU.RCP R24, R24 ;  /* 0x0000001800187308 */ /* 0x000e220000001000 */
[----:B------:R-:W-:-:S07]  /*0390*/  FSEL R3, R11, 1, P2 ;  /* 0x3f8000000b037808 */ /* 0x000fce0001000000 */
[----:B------:R-:W1:Y:S01]  /*03a0*/  MUFU.RCP R10, R10 ;  /* 0x0000000a000a7308 */ /* 0x000e620000001000 */
[----:B------:R-:W-:Y:S01]  /*03b0*/  FSEL R11, R11, 1, P3 ;  /* 0x3f8000000b0b7808 */ /* 0x000fe20001800000 */
[----:B------:R-:W-:Y:S01]  /*03c0*/  @!P4 FMUL R3, R3, 16777216 ;  /* 0x4b8000000303c820 */ /* 0x000fe20000400000 */
[----:B--2---:R-:W-:-:S03]  /*03d0*/  FADD R6, -R6, R8 ;  /* 0x0000000806067221 */ /* 0x004fc60000000100 */
[----:B------:R-:W-:Y:S01]  /*03e0*/  @!P5 FMUL R11, R11, 16777216 ;  /* 0x4b8000000b0bd820 */ /* 0x000fe20000400000 */
[----:B0-----:R-:W-:Y:S01]  /*03f0*/  FMUL R3, R24, R3 ;  /* 0x0000000318037220 */ /* 0x001fe20000400000 */
[----:B------:R-:W-:-:S03]  /*0400*/  FADD R7, -R7, R9 ;  /* 0x0000000907077221 */ /* 0x000fc60000000100 */
[----:B------:R-:W-:Y:S01]  /*0410*/  FMUL R3, R6, R3 ;  /* 0x0000000306037220 */ /* 0x000fe20000400000 */
[----:B-1----:R-:W-:-:S03]  /*0420*/  FMUL R2, R10, R11 ;  /* 0x0000000b0a027220 */ /* 0x002fc60000400000 */
[----:B----4-:R-:W-:Y:S01]  /*0430*/  FFMA R3, R3, R4, R20 ;  /* 0x0000000403037223 */ /* 0x010fe20000000014 */
[----:B------:R-:W-:-:S04]  /*0440*/  FMUL R2, R7, R2 ;  /* 0x0000000207027220 */ /* 0x000fc80000400000 */
[C---:B------:R-:W-:Y:S01]  /*0450*/  FSETP.GEU.AND P2, PT, R3.reuse, RZ, PT ;  /* 0x000000ff0300720b */ /* 0x040fe20003f4e000 */
[----:B------:R-:W0:Y:S01]  /*0460*/  LDC.64 R6, c[0x0][0x238] ;  /* 0x00008e00ff067b82 */ /* 0x000e220000000a00 */
[----:B------:R-:W-:Y:S02]  /*0470*/  FFMA R5, R2, R5, R21 ;  /* 0x0000000502057223 */ /* 0x000fe40000000015 */
[----:B------:R-:W-:-:S03]  /*0480*/  FSEL R2, R3, RZ, P2 ;  /* 0x000000ff03027208 */ /* 0x000fc60001000000 */
[----:B------:R-:W-:-:S04]  /*0490*/  FSETP.GEU.AND P3, PT, R5, RZ, PT ;  /* 0x000000ff0500720b */ /* 0x000fc80003f6e000 */
[----:B------:R-:W-:Y:S01]  /*04a0*/  FSEL R3, R5, RZ, P3 ;  /* 0x000000ff05037208 */ /* 0x000fe20001800000 */
[----:B------:R-:W-:Y:S01]  /*04b0*/  STS [R14], R2 ;  /* 0x000000020e007388 */ /* 0x000fe20000000800 */
[----:B------:R-:W-:Y:S01]  /*04c0*/  LOP3.LUT R8, R0, 0x7f, RZ, 0xc0, !PT ;  /* 0x0000007f00087812 */ /* 0x000fe200078ec0ff */
[----:B------:R-:W1:Y:S02]  /*04d0*/  LDC.64 R4, c[0x0][0x240] ;  /* 0x00009000ff047b82 */ /* 0x000e640000000a00 */
[----:B------:R-:W-:Y:S01]  /*04e0*/  STS [R14+0x8], R3 ;  /* 0x000008030e007388 */ /* 0x000fe20000000800 */
[C---:B------:R-:W-:Y:S02]  /*04f0*/  LOP3.LUT R0, R8.reuse, 0x80, RZ, 0xfc, !PT ;  /* 0x0000008008007812 */ /* 0x040fe400078efcff */
[----:B------:R-:W-:-:S03]  /*0500*/  LEA R11, R8, UR4, 0x3 ;  /* 0x00000004080b7c11 */ /* 0x000fc6000f8e18ff */
[----:B------:R-:W-:Y:S01]  /*0510*/  BAR.SYNC.DEFER_BLOCKING 0x0 ;  /* 0x0000000000007b1d */ /* 0x000fe20000010000 */
[----:B------:R-:W-:Y:S01]  /*0520*/  LEA R12, R0, UR4, 0x3 ;  /* 0x00000004000c7c11 */ /* 0x000fe2000f8e18ff */
[----:B------:R-:W-:-:S04]  /*0530*/  IMAD.SHL.U32 R0, R17, 0x100, RZ ;  /* 0x0000010011007824 */ /* 0x000fc800078e00ff */
[----:B------:R-:W2:Y:S04]  /*0540*/  LDS R11, [R11] ;  /* 0x000000000b0b7984 */ /* 0x000ea80000000800 */
[----:B------:R-:W3:Y:S01]  /*0550*/  LDS R13, [R12] ;  /* 0x000000000c0d7984 */ /* 0x000ee20000000800 */
[----:B------:R-:W-:Y:S02]  /*0560*/  PRMT R10, R8, 0x6540, R17 ;  /* 0x00006540080a7816 */ /* 0x000fe40000000011 */
[----:B------:R-:W-:Y:S02]  /*0570*/  LOP3.LUT R0, R0, 0x80, R8, 0xfe, !PT ;  /* 0x0000008000007812 */ /* 0x000fe400078efe08 */
[----:B------:R-:W-:Y:S02]  /*0580*/  ISETP.LT.AND P2, PT, R10, 0x200, !P0 ;  /* 0x000002000a00780c */ /* 0x000fe40004741270 */
[----:B------:R-:W-:Y:S01]  /*0590*/  ISETP.LT.AND P0, PT, R0, 0x200, !P0 ;  /* 0x000002000000780c */ /* 0x000fe20004701270 */
[----:B------:R-:W-:-:S02]  /*05a0*/  IMAD R9, R10, 0x10, R15 ;  /* 0x000000100a097824 */ /* 0x000fc400078e020f */
[----:B------:R-:W-:Y:S02]  /*05b0*/  IMAD R15, R0, 0x10, R15 ;  /* 0x00000010000f7824 */ /* 0x000fe400078e020f */
[----:B0-----:R-:W-:-:S04]  /*05c0*/  IMAD.WIDE R8, R9, 0x4, R6 ;  /* 0x0000000409087825 */ /* 0x001fc800078e0206 */
[----:B------:R-:W-:-:S04]  /*05d0*/  IMAD.WIDE R6, R15, 0x4, R6 ;  /* 0x000000040f067825 */ /* 0x000fc800078e0206 */
[----:B-1----:R-:W-:Y:S01]  /*05e0*/  IMAD.WIDE R4, R16, 0x4, R4 ;  /* 0x0000000410047825 */ /* 0x002fe200078e0204 */
[----:B--2---:R0:W-:Y:S04]  /*05f0*/  @P2 STG.E desc[UR6][R8.64], R11 ;  /* 0x0000000b08002986 */ /* 0x0041e8000c101906 */
[----:B---3--:R0:W-:Y:S02]  /*0600*/  @P0 STG.E desc[UR6][R6.64], R13 ;  /* 0x0000000d06000986 */ /* 0x0081e4000c101906 */
[----:B0-----:R-:W-:Y:S05]  /*0610*/  @!P1 EXIT ;  /* 0x000000000000994d */ /* 0x001fea0003800000 */
[----:B------:R-:W-:Y:S01]  /*0620*/  STG.E.64 desc[UR6][R4.64], R2 ;  /* 0x0000000204007986 */ /* 0x000fe2000c101b06 */
[----:B------:R-:W-:Y:S05]  /*0630*/  EXIT ;  /* 0x000000000000794d */ /* 0x000fea0003800000 */
.L_x_0:
[----:B------:R-:W-:-:S00]  /*0640*/  BRA `(.L_x_0) ;  /* 0xfffffffc00fc7947 */ /* 0x000fc0000383ffff */
[----:B------:R-:W-:-:S00]  /*0650*/  NOP ;  /* 0x0000000000007918 */ /* 0x000fc00000000000 */
        /* <DEDUP_REMOVED lines=10> */
.L_x_1:


//--------------------- .nv.global.init           --------------------------
	.section	.nv.global.init,"aw",@progbits
.nv.global.init:
	.type		_$_str,@object
	.size		_$_str,(_$_str_$_2 - _$_str)
_$_str:
        /*0000*/ 	.byte	0x5f, 0x5f, 0x43, 0x55, 0x44, 0x41, 0x5f, 0x46, 0x54, 0x5a, 0x00
	.type		_$_str_$_2,@object
	.size		_$_str_$_2,(.L_1 - _$_str_$_2)
_$_str_$_2:
        /*000b*/ 	.byte	0x5f, 0x5f, 0x43, 0x55, 0x44, 0x41, 0x5f, 0x50, 0x52, 0x45, 0x43, 0x5f, 0x53, 0x51, 0x52, 0x54
        /*001b*/ 	.byte	0x00
.L_1:


//--------------------- .nv.shared.triton_poi_fused__native_batch_norm_legit_no_training_convolution_relu_12 --------------------------
	.section	.nv.shared.triton_poi_fused__native_batch_norm_legit_no_training_convolution_relu_12,"aw",@nobits
	.sectionflags	@""
	.align	16
	.zero		1024


//--------------------- .nv.constant0.triton_poi_fused__native_batch_norm_legit_no_training_convolution_relu_12 --------------------------
	.section	.nv.constant0.triton_poi_fused__native_batch_norm_legit_no_training_convolution_relu_12,"a",@progbits
	.sectionflags	@""
	.align	4
.nv.constant0.triton_poi_fused__native_batch_norm_legit_no_training_convolution_relu_12:
	.zero		592
